//
// Generated by NVIDIA NVVM Compiler
//
// Compiler Build ID: CL-36424714
// Cuda compilation tools, release 13.0, V13.0.88
// Based on NVVM 20.0.0
//

.version 9.0
.target sm_100
.address_size 64

	// .globl	_Z13transPose_GPUPiS_

.visible .entry _Z13transPose_GPUPiS_(
	.param .u64 .ptr .align 1 _Z13transPose_GPUPiS__param_0,
	.param .u64 .ptr .align 1 _Z13transPose_GPUPiS__param_1
)
{
	.reg .pred 	%p<2>;
	.reg .b32 	%r<21>;
	.reg .b64 	%rd<13>;

	ld.param.u64 	%rd7, [_Z13transPose_GPUPiS__param_0];
	ld.param.u64 	%rd8, [_Z13transPose_GPUPiS__param_1];
	cvta.to.global.u64 	%rd9, %rd7;
	cvta.to.global.u64 	%rd10, %rd8;
	add.s64 	%rd12, %rd10, 32;
	add.s64 	%rd11, %rd9, 512;
	mov.b32 	%r20, 0;
$L__BB0_1:
	ld.global.u32 	%r4, [%rd12+-32];
	st.global.u32 	[%rd11+-512], %r4;
	ld.global.u32 	%r5, [%rd12+-28];
	st.global.u32 	[%rd11+-448], %r5;
	ld.global.u32 	%r6, [%rd12+-24];
	st.global.u32 	[%rd11+-384], %r6;
	ld.global.u32 	%r7, [%rd12+-20];
	st.global.u32 	[%rd11+-320], %r7;
	ld.global.u32 	%r8, [%rd12+-16];
	st.global.u32 	[%rd11+-256], %r8;
	ld.global.u32 	%r9, [%rd12+-12];
	st.global.u32 	[%rd11+-192], %r9;
	ld.global.u32 	%r10, [%rd12+-8];
	st.global.u32 	[%rd11+-128], %r10;
	ld.global.u32 	%r11, [%rd12+-4];
	st.global.u32 	[%rd11+-64], %r11;
	ld.global.u32 	%r12, [%rd12];
	st.global.u32 	[%rd11], %r12;
	ld.global.u32 	%r13, [%rd12+4];
	st.global.u32 	[%rd11+64], %r13;
	ld.global.u32 	%r14, [%rd12+8];
	st.global.u32 	[%rd11+128], %r14;
	ld.global.u32 	%r15, [%rd12+12];
	st.global.u32 	[%rd11+192], %r15;
	ld.global.u32 	%r16, [%rd12+16];
	st.global.u32 	[%rd11+256], %r16;
	ld.global.u32 	%r17, [%rd12+20];
	st.global.u32 	[%rd11+320], %r17;
	ld.global.u32 	%r18, [%rd12+24];
	st.global.u32 	[%rd11+384], %r18;
	ld.global.u32 	%r19, [%rd12+28];
	st.global.u32 	[%rd11+448], %r19;
	add.s32 	%r20, %r20, 1;
	add.s64 	%rd12, %rd12, 64;
	add.s64 	%rd11, %rd11, 4;
	setp.ne.s32 	%p1, %r20, 16;
	@%p1 bra 	$L__BB0_1;
	ret;

}
	// .globl	_Z17transPose_GPU_rowPiS_
.visible .entry _Z17transPose_GPU_rowPiS_(
	.param .u64 .ptr .align 1 _Z17transPose_GPU_rowPiS__param_0,
	.param .u64 .ptr .align 1 _Z17transPose_GPU_rowPiS__param_1
)
{
	.reg .b32 	%r<19>;
	.reg .b64 	%rd<9>;

	ld.param.u64 	%rd1, [_Z17transPose_GPU_rowPiS__param_0];
	ld.param.u64 	%rd2, [_Z17transPose_GPU_rowPiS__param_1];
	mov.u32 	%r1, %tid.x;
	shl.b32 	%r2, %r1, 4;
	cvta.to.global.u64 	%rd3, %rd2;
	cvta.to.global.u64 	%rd4, %rd1;
	mul.wide.u32 	%rd5, %r1, 4;
	add.s64 	%rd6, %rd3, %rd5;
	ld.global.u32 	%r3, [%rd6];
	mul.wide.u32 	%rd7, %r2, 4;
	add.s64 	%rd8, %rd4, %rd7;
	st.global.u32 	[%rd8], %r3;
	ld.global.u32 	%r4, [%rd6+64];
	st.global.u32 	[%rd8+4], %r4;
	ld.global.u32 	%r5, [%rd6+128];
	st.global.u32 	[%rd8+8], %r5;
	ld.global.u32 	%r6, [%rd6+192];
	st.global.u32 	[%rd8+12], %r6;
	ld.global.u32 	%r7, [%rd6+256];
	st.global.u32 	[%rd8+16], %r7;
	ld.global.u32 	%r8, [%rd6+320];
	st.global.u32 	[%rd8+20], %r8;
	ld.global.u32 	%r9, [%rd6+384];
	st.global.u32 	[%rd8+24], %r9;
	ld.global.u32 	%r10, [%rd6+448];
	st.global.u32 	[%rd8+28], %r10;
	ld.global.u32 	%r11, [%rd6+512];
	st.global.u32 	[%rd8+32], %r11;
	ld.global.u32 	%r12, [%rd6+576];
	st.global.u32 	[%rd8+36], %r12;
	ld.global.u32 	%r13, [%rd6+640];
	st.global.u32 	[%rd8+40], %r13;
	ld.global.u32 	%r14, [%rd6+704];
	st.global.u32 	[%rd8+44], %r14;
	ld.global.u32 	%r15, [%rd6+768];
	st.global.u32 	[%rd8+48], %r15;
	ld.global.u32 	%r16, [%rd6+832];
	st.global.u32 	[%rd8+52], %r16;
	ld.global.u32 	%r17, [%rd6+896];
	st.global.u32 	[%rd8+56], %r17;
	ld.global.u32 	%r18, [%rd6+960];
	st.global.u32 	[%rd8+60], %r18;
	ret;

}
	// .globl	_Z21transPose_GPU_elementPiS_
.visible .entry _Z21transPose_GPU_elementPiS_(
	.param .u64 .ptr .align 1 _Z21transPose_GPU_elementPiS__param_0,
	.param .u64 .ptr .align 1 _Z21transPose_GPU_elementPiS__param_1
)
{
	.reg .b32 	%r<15>;
	.reg .b64 	%rd<9>;

	ld.param.u64 	%rd1, [_Z21transPose_GPU_elementPiS__param_0];
	ld.param.u64 	%rd2, [_Z21transPose_GPU_elementPiS__param_1];
	cvta.to.global.u64 	%rd3, %rd1;
	cvta.to.global.u64 	%rd4, %rd2;
	mov.u32 	%r1, %ctaid.x;
	mov.u32 	%r2, %tid.x;
	mov.u32 	%r3, %ctaid.y;
	shl.b32 	%r4, %r3, 4;
	mov.u32 	%r5, %tid.y;
	add.s32 	%r6, %r4, %r5;
	add.s32 	%r7, %r6, %r1;
	shl.b32 	%r8, %r7, 4;
	add.s32 	%r9, %r8, %r2;
	mul.wide.s32 	%rd5, %r9, 4;
	add.s64 	%rd6, %rd4, %rd5;
	ld.global.u32 	%r10, [%rd6];
	shl.b32 	%r11, %r1, 8;
	shl.b32 	%r12, %r2, 4;
	add.s32 	%r13, %r11, %r12;
	add.s32 	%r14, %r13, %r6;
	mul.wide.s32 	%rd7, %r14, 4;
	add.s64 	%rd8, %rd3, %rd7;
	st.global.u32 	[%rd8], %r10;
	ret;

}


// ===== COMPILED SASS (sm_100) =====

	.target	sm_100

	.elftype	@"ET_EXEC"


//--------------------- .note.nv.tkinfo           --------------------------
	.section	.note.nv.tkinfo,"",@"SHT_NOTE"
	.sectionflags	@"SHF_NOTE_NV_TKINFO"
	.tkinfo
        /*0018*/ 	.word	0x00000002
        /*0030*/ 	.string	""
        /*0030*/ 	.string	"ptxas"
        /*0030*/ 	.string	"Cuda compilation tools, release 13.0, V13.0.88"
        /*0030*/ 	.string	"Build cuda_13.0.r13.0/compiler.36424714_0"
        /*0030*/ 	.string	"-arch sm_100 -m 64 "



//--------------------- .note.nv.cuinfo           --------------------------
	.section	.note.nv.cuinfo,"",@"SHT_NOTE"
	.sectionflags	@"SHF_NOTE_NV_CUINFO"
        /*0018*/ 	.short	0x0002
        /*001a*/ 	.short	0x0064
        /*001c*/ 	.short	0x0082
	.zero		2


//--------------------- .nv.info                  --------------------------
	.section	.nv.info,"",@"SHT_CUDA_INFO"
	.align	4


	//----- nvinfo : EIATTR_REGCOUNT
	.align		4
        /*0000*/ 	.byte	0x04, 0x2f
        /*0002*/ 	.short	(.L_1 - .L_0)
	.align		4
.L_0:
        /*0004*/ 	.word	index@(_Z13transPose_GPUPiS_)
        /*0008*/ 	.word	0x00000014


	//----- nvinfo : EIATTR_FRAME_SIZE
	.align		4
.L_1:
        /*000c*/ 	.byte	0x04, 0x11
        /*000e*/ 	.short	(.L_3 - .L_2)
	.align		4
.L_2:
        /*0010*/ 	.word	index@(_Z13transPose_GPUPiS_)
        /*0014*/ 	.word	0x00000000


	//----- nvinfo : EIATTR_REGCOUNT
	.align		4
.L_3:
        /*0018*/ 	.byte	0x04, 0x2f
        /*001a*/ 	.short	(.L_5 - .L_4)
	.align		4
.L_4:
        /*001c*/ 	.word	index@(_Z17transPose_GPU_rowPiS_)
        /*0020*/ 	.word	0x00000014


	//----- nvinfo : EIATTR_FRAME_SIZE
	.align		4
.L_5:
        /*0024*/ 	.byte	0x04, 0x11
        /*0026*/ 	.short	(.L_7 - .L_6)
	.align		4
.L_6:
        /*0028*/ 	.word	index@(_Z17transPose_GPU_rowPiS_)
        /*002c*/ 	.word	0x00000000


	//----- nvinfo : EIATTR_REGCOUNT
	.align		4
.L_7:
        /*0030*/ 	.byte	0x04, 0x2f
        /*0032*/ 	.short	(.L_9 - .L_8)
	.align		4
.L_8:
        /*0034*/ 	.word	index@(_Z21transPose_GPU_elementPiS_)
        /*0038*/ 	.word	0x0000000a


	//----- nvinfo : EIATTR_FRAME_SIZE
	.align		4
.L_9:
        /*003c*/ 	.byte	0x04, 0x11
        /*003e*/ 	.short	(.L_11 - .L_10)
	.align		4
.L_10:
        /*0040*/ 	.word	index@(_Z21transPose_GPU_elementPiS_)
        /*0044*/ 	.word	0x00000000


	//----- nvinfo : EIATTR_MIN_STACK_SIZE
	.align		4
.L_11:
        /*0048*/ 	.byte	0x04, 0x12
        /*004a*/ 	.short	(.L_13 - .L_12)
	.align		4
.L_12:
        /*004c*/ 	.word	index@(_Z21transPose_GPU_elementPiS_)
        /*0050*/ 	.word	0x00000000


	//----- nvinfo : EIATTR_MIN_STACK_SIZE
	.align		4
.L_13:
        /*0054*/ 	.byte	0x04, 0x12
        /*0056*/ 	.short	(.L_15 - .L_14)
	.align		4
.L_14:
        /*0058*/ 	.word	index@(_Z17transPose_GPU_rowPiS_)
        /*005c*/ 	.word	0x00000000


	//----- nvinfo : EIATTR_MIN_STACK_SIZE
	.align		4
.L_15:
        /*0060*/ 	.byte	0x04, 0x12
        /*0062*/ 	.short	(.L_17 - .L_16)
	.align		4
.L_16:
        /*0064*/ 	.word	index@(_Z13transPose_GPUPiS_)
        /*0068*/ 	.word	0x00000000
.L_17:


//--------------------- .nv.compat                --------------------------
	.section	.nv.compat,"",@"SHT_CUDA_COMPAT_INFO"
	.align	4
        /*0000*/ 	.byte	0x02, 0x09, 0x00, 0x00, 0x02, 0x02, 0x01, 0x00, 0x02, 0x05, 0x05, 0x00, 0x03, 0x07, 0x01, 0x01
        /*0010*/ 	.byte	0x02, 0x03, 0x00, 0x00, 0x02, 0x06, 0x01, 0x00, 0x04, 0x0b, 0x08, 0x00, 0x09, 0x00, 0x00, 0x00
        /*0020*/ 	.byte	0x00, 0x00, 0x00, 0x00


//--------------------- .nv.info._Z21transPose_GPU_elementPiS_ --------------------------
	.section	.nv.info._Z21transPose_GPU_elementPiS_,"",@"SHT_CUDA_INFO"
	.sectionflags	@""
	.align	4


	//----- nvinfo : EIATTR_CUDA_API_VERSION
	.align		4
        /*0000*/ 	.byte	0x04, 0x37
        /*0002*/ 	.short	(.L_19 - .L_18)
.L_18:
        /*0004*/ 	.word	0x00000082


	//----- nvinfo : EIATTR_KPARAM_INFO
	.align		4
.L_19:
        /*0008*/ 	.byte	0x04, 0x17
        /*000a*/ 	.short	(.L_21 - .L_20)
.L_20:
        /*000c*/ 	.word	0x00000000
        /*0010*/ 	.short	0x0001
        /*0012*/ 	.short	0x0008
        /*0014*/ 	.byte	0x00, 0xf5, 0x21, 0x00


	//----- nvinfo : EIATTR_KPARAM_INFO
	.align		4
.L_21:
        /*0018*/ 	.byte	0x04, 0x17
        /*001a*/ 	.short	(.L_23 - .L_22)
.L_22:
        /*001c*/ 	.word	0x00000000
        /*0020*/ 	.short	0x0000
        /*0022*/ 	.short	0x0000
        /*0024*/ 	.byte	0x00, 0xf5, 0x21, 0x00


	//----- nvinfo : EIATTR_SPARSE_MMA_MASK
	.align		4
.L_23:
        /*0028*/ 	.byte	0x03, 0x50
        /*002a*/ 	.short	0x0000


	//----- nvinfo : EIATTR_MAXREG_COUNT
	.align		4
        /*002c*/ 	.byte	0x03, 0x1b
        /*002e*/ 	.short	0x00ff


	//----- nvinfo : EIATTR_MERCURY_ISA_VERSION
	.align		4
        /*0030*/ 	.byte	0x03, 0x5f
        /*0032*/ 	.short	0x0101


	//----- nvinfo : EIATTR_VRC_CTA_INIT_COUNT
	.align		4
        /*0034*/ 	.byte	0x02, 0x4a
	.zero		1
	.zero		1


	//----- nvinfo : EIATTR_EXIT_INSTR_OFFSETS
	.align		4
        /*0038*/ 	.byte	0x04, 0x1c
        /*003a*/ 	.short	(.L_25 - .L_24)


	//   ....[0]....
.L_24:
        /*003c*/ 	.word	0x00000110


	//----- nvinfo : EIATTR_CBANK_PARAM_SIZE
	.align		4
.L_25:
        /*0040*/ 	.byte	0x03, 0x19
        /*0042*/ 	.short	0x0010


	//----- nvinfo : EIATTR_PARAM_CBANK
	.align		4
        /*0044*/ 	.byte	0x04, 0x0a
        /*0046*/ 	.short	(.L_27 - .L_26)
	.align		4
.L_26:
        /*0048*/ 	.word	index@(.nv.constant0._Z21transPose_GPU_elementPiS_)
        /*004c*/ 	.short	0x0380
        /*004e*/ 	.short	0x0010


	//----- nvinfo : EIATTR_SW_WAR
	.align		4
.L_27:
        /*0050*/ 	.byte	0x04, 0x36
        /*0052*/ 	.short	(.L_29 - .L_28)
.L_28:
        /*0054*/ 	.word	0x00000008
.L_29:


//--------------------- .nv.info._Z17transPose_GPU_rowPiS_ --------------------------
	.section	.nv.info._Z17transPose_GPU_rowPiS_,"",@"SHT_CUDA_INFO"
	.sectionflags	@""
	.align	4


	//----- nvinfo : EIATTR_CUDA_API_VERSION
	.align		4
        /*0000*/ 	.byte	0x04, 0x37
        /*0002*/ 	.short	(.L_31 - .L_30)
.L_30:
        /*0004*/ 	.word	0x00000082


	//----- nvinfo : EIATTR_KPARAM_INFO
	.align		4
.L_31:
        /*0008*/ 	.byte	0x04, 0x17
        /*000a*/ 	.short	(.L_33 - .L_32)
.L_32:
        /*000c*/ 	.word	0x00000000
        /*0010*/ 	.short	0x0001
        /*0012*/ 	.short	0x0008
        /*0014*/ 	.byte	0x00, 0xf5, 0x21, 0x00


	//----- nvinfo : EIATTR_KPARAM_INFO
	.align		4
.L_33:
        /*0018*/ 	.byte	0x04, 0x17
        /*001a*/ 	.short	(.L_35 - .L_34)
.L_34:
        /*001c*/ 	.word	0x00000000
        /*0020*/ 	.short	0x0000
        /*0022*/ 	.short	0x0000
        /*0024*/ 	.byte	0x00, 0xf5, 0x21, 0x00


	//----- nvinfo : EIATTR_SPARSE_MMA_MASK
	.align		4
.L_35:
        /*0028*/ 	.byte	0x03, 0x50
        /*002a*/ 	.short	0x0000


	//----- nvinfo : EIATTR_MAXREG_COUNT
	.align		4
        /*002c*/ 	.byte	0x03, 0x1b
        /*002e*/ 	.short	0x00ff


	//----- nvinfo : EIATTR_MERCURY_ISA_VERSION
	.align		4
        /*0030*/ 	.byte	0x03, 0x5f
        /*0032*/ 	.short	0x0101


	//----- nvinfo : EIATTR_VRC_CTA_INIT_COUNT
	.align		4
        /*0034*/ 	.byte	0x02, 0x4a
	.zero		1
	.zero		1


	//----- nvinfo : EIATTR_EXIT_INSTR_OFFSETS
	.align		4
        /*0038*/ 	.byte	0x04, 0x1c
        /*003a*/ 	.short	(.L_37 - .L_36)


	//   ....[0]....
.L_36:
        /*003c*/ 	.word	0x00000280


	//----- nvinfo : EIATTR_CBANK_PARAM_SIZE
	.align		4
.L_37:
        /*0040*/ 	.byte	0x03, 0x19
        /*0042*/ 	.short	0x0010


	//----- nvinfo : EIATTR_PARAM_CBANK
	.align		4
        /*0044*/ 	.byte	0x04, 0x0a
        /*0046*/ 	.short	(.L_39 - .L_38)
	.align		4
.L_38:
        /*0048*/ 	.word	index@(.nv.constant0._Z17transPose_GPU_rowPiS_)
        /*004c*/ 	.short	0x0380
        /*004e*/ 	.short	0x0010


	//----- nvinfo : EIATTR_SW_WAR
	.align		4
.L_39:
        /*0050*/ 	.byte	0x04, 0x36
        /*0052*/ 	.short	(.L_41 - .L_40)
.L_40:
        /*0054*/ 	.word	0x00000008
.L_41:


//--------------------- .nv.info._Z13transPose_GPUPiS_ --------------------------
	.section	.nv.info._Z13transPose_GPUPiS_,"",@"SHT_CUDA_INFO"
	.sectionflags	@""
	.align	4


	//----- nvinfo : EIATTR_CUDA_API_VERSION
	.align		4
        /*0000*/ 	.byte	0x04, 0x37
        /*0002*/ 	.short	(.L_43 - .L_42)
.L_42:
        /*0004*/ 	.word	0x00000082


	//----- nvinfo : EIATTR_KPARAM_INFO
	.align		4
.L_43:
        /*0008*/ 	.byte	0x04, 0x17
        /*000a*/ 	.short	(.L_45 - .L_44)
.L_44:
        /*000c*/ 	.word	0x00000000
        /*0010*/ 	.short	0x0001
        /*0012*/ 	.short	0x0008
        /*0014*/ 	.byte	0x00, 0xf5, 0x21, 0x00


	//----- nvinfo : EIATTR_KPARAM_INFO
	.align		4
.L_45:
        /*0018*/ 	.byte	0x04, 0x17
        /*001a*/ 	.short	(.L_47 - .L_46)
.L_46:
        /*001c*/ 	.word	0x00000000
        /*0020*/ 	.short	0x0000
        /*0022*/ 	.short	0x0000
        /*0024*/ 	.byte	0x00, 0xf5, 0x21, 0x00


	//----- nvinfo : EIATTR_SPARSE_MMA_MASK
	.align		4
.L_47:
        /*0028*/ 	.byte	0x03, 0x50
        /*002a*/ 	.short	0x0000


	//----- nvinfo : EIATTR_MAXREG_COUNT
	.align		4
        /*002c*/ 	.byte	0x03, 0x1b
        /*002e*/ 	.short	0x00ff


	//----- nvinfo : EIATTR_MERCURY_ISA_VERSION
	.align		4
        /*0030*/ 	.byte	0x03, 0x5f
        /*0032*/ 	.short	0x0101


	//----- nvinfo : EIATTR_VRC_CTA_INIT_COUNT
	.align		4
        /*0034*/ 	.byte	0x02, 0x4a
	.zero		1
	.zero		1


	//----- nvinfo : EIATTR_EXIT_INSTR_OFFSETS
	.align		4
        /*0038*/ 	.byte	0x04, 0x1c
        /*003a*/ 	.short	(.L_49 - .L_48)


	//   ....[0]....
.L_48:
        /*003c*/ 	.word	0x00000970


	//----- nvinfo : EIATTR_CBANK_PARAM_SIZE
	.align		4
.L_49:
        /*0040*/ 	.byte	0x03, 0x19
        /*0042*/ 	.short	0x0010


	//----- nvinfo : EIATTR_PARAM_CBANK
	.align		4
        /*0044*/ 	.byte	0x04, 0x0a
        /*0046*/ 	.short	(.L_51 - .L_50)
	.align		4
.L_50:
        /*0048*/ 	.word	index@(.nv.constant0._Z13transPose_GPUPiS_)
        /*004c*/ 	.short	0x0380
        /*004e*/ 	.short	0x0010


	//----- nvinfo : EIATTR_SW_WAR
	.align		4
.L_51:
        /*0050*/ 	.byte	0x04, 0x36
        /*0052*/ 	.short	(.L_53 - .L_52)
.L_52:
        /*0054*/ 	.word	0x00000008
.L_53:


//--------------------- .nv.callgraph             --------------------------
	.section	.nv.callgraph,"",@"SHT_CUDA_CALLGRAPH"
	.align	4
	.sectionentsize	8
	.align		4
        /*0000*/ 	.word	0x00000000
	.align		4
        /*0004*/ 	.word	0xffffffff
	.align		4
        /*0008*/ 	.word	0x00000000
	.align		4
        /*000c*/ 	.word	0xfffffffe
	.align		4
        /*0010*/ 	.word	0x00000000
	.align		4
        /*0014*/ 	.word	0xfffffffd
	.align		4
        /*0018*/ 	.word	0x00000000
	.align		4
        /*001c*/ 	.word	0xfffffffc


//--------------------- .text._Z21transPose_GPU_elementPiS_ --------------------------
	.section	.text._Z21transPose_GPU_elementPiS_,"ax",@progbits
	.align	128
        .global         _Z21transPose_GPU_elementPiS_
        .type           _Z21transPose_GPU_elementPiS_,@function
        .size           _Z21transPose_GPU_elementPiS_,(.L_x_4 - _Z21transPose_GPU_elementPiS_)
        .other          _Z21transPose_GPU_elementPiS_,@"STO_CUDA_ENTRY STV_DEFAULT"
_Z21transPose_GPU_elementPiS_:
.text._Z21transPose_GPU_elementPiS_:
[----:B------:R-:W-:Y:S01]  /*0000*/  LDC R1, c[0x0][0x37c] ;  /* 0x0000df00ff017b82 */ /* 0x000fe20000000800 */
[----:B------:R-:W0:Y:S07]  /*0010*/  S2R R0, SR_CTAID.Y ;  /* 0x0000000000007919 */ /* 0x000e2e0000002600 */
[----:B------:R-:W1:Y:S01]  /*0020*/  LDC.64 R2, c[0x0][0x388] ;  /* 0x0000e200ff027b82 */ /* 0x000e620000000a00 */
[----:B------:R-:W2:Y:S01]  /*0030*/  LDCU.64 UR4, c[0x0][0x358] ;  /* 0x00006b00ff0477ac */ /* 0x000ea20008000a00 */
[----:B------:R-:W0:Y:S01]  /*0040*/  S2R R5, SR_TID.Y ;  /* 0x0000000000057919 */ /* 0x000e220000002200 */
[----:B------:R-:W3:Y:S01]  /*0050*/  S2R R7, SR_CTAID.X ;  /* 0x0000000000077919 */ /* 0x000ee20000002500 */
[----:B------:R-:W4:Y:S01]  /*0060*/  S2R R6, SR_TID.X ;  /* 0x0000000000067919 */ /* 0x000f220000002100 */
[----:B0-----:R-:W-:-:S04]  /*0070*/  LEA R0, R0, R5, 0x4 ;  /* 0x0000000500007211 */ /* 0x001fc800078e20ff */
[----:B---3--:R-:W-:-:S04]  /*0080*/  IADD3 R4, PT, PT, R0, R7, RZ ;  /* 0x0000000700047210 */ /* 0x008fc80007ffe0ff */
[----:B----4-:R-:W-:-:S05]  /*0090*/  LEA R5, R4, R6, 0x4 ;  /* 0x0000000604057211 */ /* 0x010fca00078e20ff */
[----:B-1----:R-:W-:Y:S02]  /*00a0*/  IMAD.WIDE R2, R5, 0x4, R2 ;  /* 0x0000000405027825 */ /* 0x002fe400078e0202 */
[----:B------:R-:W0:Y:S04]  /*00b0*/  LDC.64 R4, c[0x0][0x380] ;  /* 0x0000e000ff047b82 */ /* 0x000e280000000a00 */
[----:B--2---:R-:W2:Y:S01]  /*00c0*/  LDG.E R3, desc[UR4][R2.64] ;  /* 0x0000000402037981 */ /* 0x004ea2000c1e1900 */
[----:B------:R-:W-:-:S04]  /*00d0*/  LEA R7, R7, R6, 0x4 ;  /* 0x0000000607077211 */ /* 0x000fc800078e20ff */
[----:B------:R-:W-:-:S05]  /*00e0*/  LEA R7, R7, R0, 0x4 ;  /* 0x0000000007077211 */ /* 0x000fca00078e20ff */
[----:B0-----:R-:W-:-:S05]  /*00f0*/  IMAD.WIDE R4, R7, 0x4, R4 ;  /* 0x0000000407047825 */ /* 0x001fca00078e0204 */
[----:B--2---:R-:W-:Y:S01]  /*0100*/  STG.E desc[UR4][R4.64], R3 ;  /* 0x0000000304007986 */ /* 0x004fe2000c101904 */
[----:B------:R-:W-:Y:S05]  /*0110*/  EXIT ;  /* 0x000000000000794d */ /* 0x000fea0003800000 */
.L_x_0:
[----:B------:R-:W-:-:S00]  /*0120*/  BRA `(.L_x_0) ;  /* 0xfffffffc00fc7947 */ /* 0x000fc0000383ffff */
[----:B------:R-:W-:-:S00]  /*0130*/  NOP ;  /* 0x0000000000007918 */ /* 0x000fc00000000000 */
        /* <DEDUP_REMOVED lines=12> */
.L_x_4:


//--------------------- .text._Z17transPose_GPU_rowPiS_ --------------------------
	.section	.text._Z17transPose_GPU_rowPiS_,"ax",@progbits
	.align	128
        .global         _Z17transPose_GPU_rowPiS_
        .type           _Z17transPose_GPU_rowPiS_,@function
        .size           _Z17transPose_GPU_rowPiS_,(.L_x_5 - _Z17transPose_GPU_rowPiS_)
        .other          _Z17transPose_GPU_rowPiS_,@"STO_CUDA_ENTRY STV_DEFAULT"
_Z17transPose_GPU_rowPiS_:
.text._Z17transPose_GPU_rowPiS_:
[----:B------:R-:W-:Y:S01]  /*0000*/  LDC R1, c[0x0][0x37c] ;  /* 0x0000df00ff017b82 */ /* 0x000fe20000000800 */
[----:B------:R-:W0:Y:S07]  /*0010*/  S2R R7, SR_TID.X ;  /* 0x0000000000077919 */ /* 0x000e2e0000002100 */
[----:B------:R-:W0:Y:S01]  /*0020*/  LDC.64 R2, c[0x0][0x388] ;  /* 0x0000e200ff027b82 */ /* 0x000e220000000a00 */
[----:B------:R-:W1:Y:S07]  /*0030*/  LDCU.64 UR4, c[0x0][0x358] ;  /* 0x00006b00ff0477ac */ /* 0x000e6e0008000a00 */
[----:B------:R-:W2:Y:S01]  /*0040*/  LDC.64 R4, c[0x0][0x380] ;  /* 0x0000e000ff047b82 */ /* 0x000ea20000000a00 */
[----:B0-----:R-:W-:-:S05]  /*0050*/  IMAD.WIDE.U32 R2, R7, 0x4, R2 ;  /* 0x0000000407027825 */ /* 0x001fca00078e0002 */
[----:B-1----:R-:W3:Y:S01]  /*0060*/  LDG.E R9, desc[UR4][R2.64] ;  /* 0x0000000402097981 */ /* 0x002ee2000c1e1900 */
[----:B------:R-:W-:-:S05]  /*0070*/  SHF.L.U32 R7, R7, 0x4, RZ ;  /* 0x0000000407077819 */ /* 0x000fca00000006ff */
[----:B--2---:R-:W-:-:S05]  /*0080*/  IMAD.WIDE.U32 R4, R7, 0x4, R4 ;  /* 0x0000000407047825 */ /* 0x004fca00078e0004 */
[----:B---3--:R0:W-:Y:S04]  /*0090*/  STG.E desc[UR4][R4.64], R9 ;  /* 0x0000000904007986 */ /* 0x0081e8000c101904 */
[----:B------:R-:W2:Y:S04]  /*00a0*/  LDG.E R7, desc[UR4][R2.64+0x40] ;  /* 0x0000400402077981 */ /* 0x000ea8000c1e1900 */
[----:B--2---:R1:W-:Y:S04]  /*00b0*/  STG.E desc[UR4][R4.64+0x4], R7 ;  /* 0x0000040704007986 */ /* 0x0043e8000c101904 */
[----:B------:R-:W2:Y:S04]  /*00c0*/  LDG.E R11, desc[UR4][R2.64+0x80] ;  /* 0x00008004020b7981 */ /* 0x000ea8000c1e1900 */
[----:B--2---:R2:W-:Y:S04]  /*00d0*/  STG.E desc[UR4][R4.64+0x8], R11 ;  /* 0x0000080b04007986 */ /* 0x0045e8000c101904 */
[----:B------:R-:W3:Y:S04]  /*00e0*/  LDG.E R13, desc[UR4][R2.64+0xc0] ;  /* 0x0000c004020d7981 */ /* 0x000ee8000c1e1900 */
[----:B---3--:R3:W-:Y:S04]  /*00f0*/  STG.E desc[UR4][R4.64+0xc], R13 ;  /* 0x00000c0d04007986 */ /* 0x0087e8000c101904 */
[----:B------:R-:W4:Y:S04]  /*0100*/  LDG.E R15, desc[UR4][R2.64+0x100] ;  /* 0x00010004020f7981 */ /* 0x000f28000c1e1900 */
[----:B----4-:R4:W-:Y:S04]  /*0110*/  STG.E desc[UR4][R4.64+0x10], R15 ;  /* 0x0000100f04007986 */ /* 0x0109e8000c101904 */
[----:B------:R-:W5:Y:S04]  /*0120*/  LDG.E R17, desc[UR4][R2.64+0x140] ;  /* 0x0001400402117981 */ /* 0x000f68000c1e1900 */
[----:B-----5:R5:W-:Y:S04]  /*0130*/  STG.E desc[UR4][R4.64+0x14], R17 ;  /* 0x0000141104007986 */ /* 0x020be8000c101904 */
[----:B0-----:R-:W2:Y:S04]  /*0140*/  LDG.E R9, desc[UR4][R2.64+0x180] ;  /* 0x0001800402097981 */ /* 0x001ea8000c1e1900 */
[----:B--2---:R0:W-:Y:S04]  /*0150*/  STG.E desc[UR4][R4.64+0x18], R9 ;  /* 0x0000180904007986 */ /* 0x0041e8000c101904 */
[----:B-1----:R-:W2:Y:S04]  /*0160*/  LDG.E R7, desc[UR4][R2.64+0x1c0] ;  /* 0x0001c00402077981 */ /* 0x002ea8000c1e1900 */
[----:B--2---:R1:W-:Y:S04]  /*0170*/  STG.E desc[UR4][R4.64+0x1c], R7 ;  /* 0x00001c0704007986 */ /* 0x0043e8000c101904 */
[----:B------:R-:W2:Y:S04]  /*0180*/  LDG.E R11, desc[UR4][R2.64+0x200] ;  /* 0x00020004020b7981 */ /* 0x000ea8000c1e1900 */
[----:B--2---:R2:W-:Y:S04]  /*0190*/  STG.E desc[UR4][R4.64+0x20], R11 ;  /* 0x0000200b04007986 */ /* 0x0045e8000c101904 */
[----:B---3--:R-:W3:Y:S04]  /*01a0*/  LDG.E R13, desc[UR4][R2.64+0x240] ;  /* 0x00024004020d7981 */ /* 0x008ee8000c1e1900 */
[----:B---3--:R3:W-:Y:S04]  /*01b0*/  STG.E desc[UR4][R4.64+0x24], R13 ;  /* 0x0000240d04007986 */ /* 0x0087e8000c101904 */
[----:B----4-:R-:W4:Y:S04]  /*01c0*/  LDG.E R15, desc[UR4][R2.64+0x280] ;  /* 0x00028004020f7981 */ /* 0x010f28000c1e1900 */
[----:B----4-:R-:W-:Y:S04]  /*01d0*/  STG.E desc[UR4][R4.64+0x28], R15 ;  /* 0x0000280f04007986 */ /* 0x010fe8000c101904 */
[----:B-----5:R-:W4:Y:S04]  /*01e0*/  LDG.E R17, desc[UR4][R2.64+0x2c0] ;  /* 0x0002c00402117981 */ /* 0x020f28000c1e1900 */
[----:B----4-:R-:W-:Y:S04]  /*01f0*/  STG.E desc[UR4][R4.64+0x2c], R17 ;  /* 0x00002c1104007986 */ /* 0x010fe8000c101904 */
[----:B0-----:R-:W4:Y:S04]  /*0200*/  LDG.E R9, desc[UR4][R2.64+0x300] ;  /* 0x0003000402097981 */ /* 0x001f28000c1e1900 */
[----:B----4-:R-:W-:Y:S04]  /*0210*/  STG.E desc[UR4][R4.64+0x30], R9 ;  /* 0x0000300904007986 */ /* 0x010fe8000c101904 */
[----:B-1----:R-:W4:Y:S04]  /*0220*/  LDG.E R7, desc[UR4][R2.64+0x340] ;  /* 0x0003400402077981 */ /* 0x002f28000c1e1900 */
[----:B----4-:R-:W-:Y:S04]  /*0230*/  STG.E desc[UR4][R4.64+0x34], R7 ;  /* 0x0000340704007986 */ /* 0x010fe8000c101904 */
[----:B--2---:R-:W2:Y:S04]  /*0240*/  LDG.E R11, desc[UR4][R2.64+0x380] ;  /* 0x00038004020b7981 */ /* 0x004ea8000c1e1900 */
[----:B--2---:R-:W-:Y:S04]  /*0250*/  STG.E desc[UR4][R4.64+0x38], R11 ;  /* 0x0000380b04007986 */ /* 0x004fe8000c101904 */
[----:B---3--:R-:W2:Y:S04]  /*0260*/  LDG.E R13, desc[UR4][R2.64+0x3c0] ;  /* 0x0003c004020d7981 */ /* 0x008ea8000c1e1900 */
[----:B--2---:R-:W-:Y:S01]  /*0270*/  STG.E desc[UR4][R4.64+0x3c], R13 ;  /* 0x00003c0d04007986 */ /* 0x004fe2000c101904 */
[----:B------:R-:W-:Y:S05]  /*0280*/  EXIT ;  /* 0x000000000000794d */ /* 0x000fea0003800000 */
.L_x_1:
        /* <DEDUP_REMOVED lines=15> */
.L_x_5:


//--------------------- .text._Z13transPose_GPUPiS_ --------------------------
	.section	.text._Z13transPose_GPUPiS_,"ax",@progbits
	.align	128
        .global         _Z13transPose_GPUPiS_
        .type           _Z13transPose_GPUPiS_,@function
        .size           _Z13transPose_GPUPiS_,(.L_x_6 - _Z13transPose_GPUPiS_)
        .other          _Z13transPose_GPUPiS_,@"STO_CUDA_ENTRY STV_DEFAULT"
_Z13transPose_GPUPiS_:
.text._Z13transPose_GPUPiS_:
[----:B------:R-:W-:Y:S01]  /*0000*/  LDC R1, c[0x0][0x37c] ;  /* 0x0000df00ff017b82 */ /* 0x000fe20000000800 */
[----:B------:R-:W0:Y:S01]  /*0010*/  LDCU.128 UR4, c[0x0][0x380] ;  /* 0x00007000ff0477ac */ /* 0x000e220008000c00 */
[----:B------:R-:W1:Y:S01]  /*0020*/  LDCU.64 UR8, c[0x0][0x358] ;  /* 0x00006b00ff0877ac */ /* 0x000e620008000a00 */
[----:B0-----:R-:W-:Y:S02]  /*0030*/  UIADD3 UR6, UP0, UPT, UR6, 0x20, URZ ;  /* 0x0000002006067890 */ /* 0x001fe4000ff1e0ff */
[----:B------:R-:W-:Y:S02]  /*0040*/  UIADD3 UR4, UP1, UPT, UR4, 0x200, URZ ;  /* 0x0000020004047890 */ /* 0x000fe4000ff3e0ff */
[----:B------:R-:W-:Y:S02]  /*0050*/  UIADD3.X UR7, UPT, UPT, URZ, UR7, URZ, UP0, !UPT ;  /* 0x00000007ff077290 */ /* 0x000fe400087fe4ff */
[----:B------:R-:W-:Y:S01]  /*0060*/  UIADD3.X UR5, UPT, UPT, URZ, UR5, URZ, UP1, !UPT ;  /* 0x00000005ff057290 */ /* 0x000fe20008ffe4ff */
[----:B------:R-:W-:-:S02]  /*0070*/  IMAD.U32 R6, RZ, RZ, UR6 ;  /* 0x00000006ff067e24 */ /* 0x000fc4000f8e00ff */
[----:B------:R-:W-:Y:S01]  /*0080*/  IMAD.U32 R0, RZ, RZ, UR4 ;  /* 0x00000004ff007e24 */ /* 0x000fe2000f8e00ff */
[----:B------:R-:W-:Y:S01]  /*0090*/  MOV R7, UR7 ;  /* 0x0000000700077c02 */ /* 0x000fe20008000f00 */
[----:B------:R-:W-:Y:S01]  /*00a0*/  UMOV UR4, URZ ;  /* 0x000000ff00047c82 */ /* 0x000fe20008000000 */
[----:B-1----:R-:W-:-:S07]  /*00b0*/  IMAD.U32 R15, RZ, RZ, UR5 ;  /* 0x00000005ff0f7e24 */ /* 0x002fce000f8e00ff */
.L_x_2:
[----:B------:R-:W-:Y:S01]  /*00c0*/  MOV R4, R6 ;  /* 0x0000000600047202 */ /* 0x000fe20000000f00 */
[----:B------:R-:W-:-:S05]  /*00d0*/  IMAD.MOV.U32 R5, RZ, RZ, R7 ;  /* 0x000000ffff057224 */ /* 0x000fca00078e0007 */
[----:B------:R-:W2:Y:S01]  /*00e0*/  LDG.E R7, desc[UR8][R4.64+-0x20] ;  /* 0xffffe00804077981 */ /* 0x000ea2000c1e1900 */
[----:B-1----:R-:W-:Y:S01]  /*00f0*/  MOV R2, R0 ;  /* 0x0000000000027202 */ /* 0x002fe20000000f00 */
[----:B------:R-:W-:-:S05]  /*0100*/  IMAD.MOV.U32 R3, RZ, RZ, R15 ;  /* 0x000000ffff037224 */ /* 0x000fca00078e000f */
[----:B--2---:R0:W-:Y:S04]  /*0110*/  STG.E desc[UR8][R2.64+-0x200], R7 ;  /* 0xfffe000702007986 */ /* 0x0041e8000c101908 */
        /* <DEDUP_REMOVED lines=19> */
[----:B----4-:R4:W-:Y:S04]  /*0250*/  STG.E desc[UR8][R2.64+0x80], R15 ;  /* 0x0000800f02007986 */ /* 0x0109e8000c101908 */
[----:B-----5:R-:W5:Y:S04]  /*0260*/  LDG.E R17, desc[UR8][R4.64+0xc] ;  /* 0x00000c0804117981 */ /* 0x020f68000c1e1900 */
        /* <DEDUP_REMOVED lines=96> */
[----:B-----5:R-:W-:Y:S04]  /*0870*/  STG.E desc[UR8][R2.64+0xcc], R17 ;  /* 0x0000cc1102007986 */ /* 0x020fe8000c101908 */
[----:B0-----:R-:W5:Y:S04]  /*0880*/  LDG.E R7, desc[UR8][R4.64+0xd0] ;  /* 0x0000d00804077981 */ /* 0x001f68000c1e1900 */
[----:B-----5:R0:W-:Y:S04]  /*0890*/  STG.E desc[UR8][R2.64+0x10c], R7 ;  /* 0x00010c0702007986 */ /* 0x0201e8000c101908 */
[----:B-1----:R-:W5:Y:S04]  /*08a0*/  LDG.E R9, desc[UR8][R4.64+0xd4] ;  /* 0x0000d40804097981 */ /* 0x002f68000c1e1900 */
[----:B-----5:R1:W-:Y:S04]  /*08b0*/  STG.E desc[UR8][R2.64+0x14c], R9 ;  /* 0x00014c0902007986 */ /* 0x0203e8000c101908 */
[----:B--2---:R-:W2:Y:S04]  /*08c0*/  LDG.E R11, desc[UR8][R4.64+0xd8] ;  /* 0x0000d808040b7981 */ /* 0x004ea8000c1e1900 */
[----:B--2---:R1:W-:Y:S04]  /*08d0*/  STG.E desc[UR8][R2.64+0x18c], R11 ;  /* 0x00018c0b02007986 */ /* 0x0043e8000c101908 */
[----:B---3--:R-:W2:Y:S01]  /*08e0*/  LDG.E R13, desc[UR8][R4.64+0xdc] ;  /* 0x0000dc08040d7981 */ /* 0x008ea2000c1e1900 */
[----:B------:R-:W-:Y:S01]  /*08f0*/  UIADD3 UR4, UPT, UPT, UR4, 0x4, URZ ;  /* 0x0000000404047890 */ /* 0x000fe2000fffe0ff */
[----:B------:R-:W-:-:S02]  /*0900*/  IADD3 R0, P1, PT, R2, 0x10, RZ ;  /* 0x0000001002007810 */ /* 0x000fc40007f3e0ff */
[----:B------:R-:W-:Y:S01]  /*0910*/  IADD3 R6, P0, PT, R4, 0x100, RZ ;  /* 0x0000010004067810 */ /* 0x000fe20007f1e0ff */
[----:B------:R-:W-:Y:S02]  /*0920*/  UISETP.NE.AND UP0, UPT, UR4, 0x10, UPT ;  /* 0x000000100400788c */ /* 0x000fe4000bf05270 */
[----:B----4-:R-:W-:Y:S01]  /*0930*/  IMAD.X R15, RZ, RZ, R3, P1 ;  /* 0x000000ffff0f7224 */ /* 0x010fe200008e0603 */
[----:B0-----:R-:W-:Y:S01]  /*0940*/  IADD3.X R7, PT, PT, RZ, R5, RZ, P0, !PT ;  /* 0x00000005ff077210 */ /* 0x001fe200007fe4ff */
[----:B--2---:R1:W-:Y:S05]  /*0950*/  STG.E desc[UR8][R2.64+0x1cc], R13 ;  /* 0x0001cc0d02007986 */ /* 0x0043ea000c101908 */
[----:B------:R-:W-:Y:S05]  /*0960*/  BRA.U UP0, `(.L_x_2) ;  /* 0xfffffff500d47547 */ /* 0x000fea000b83ffff */
[----:B------:R-:W-:Y:S05]  /*0970*/  EXIT ;  /* 0x000000000000794d */ /* 0x000fea0003800000 */
.L_x_3:
        /* <DEDUP_REMOVED lines=16> */
.L_x_6:


//--------------------- .nv.shared.reserved.0     --------------------------
	.section	.nv.shared.reserved.0,"aw",@nobits
	.weak		__nv_reservedSMEM_offset_0_alias
	.size		__nv_reservedSMEM_offset_0_alias, 0, 64
	.other		__nv_reservedSMEM_offset_0_alias,@"STO_CUDA_RESERVED_SHARED STV_DEFAULT"
__nv_reservedSMEM_offset_0_alias:
	.zero		0
	.zero		64


//--------------------- .nv.constant0._Z21transPose_GPU_elementPiS_ --------------------------
	.section	.nv.constant0._Z21transPose_GPU_elementPiS_,"a",@progbits
	.sectionflags	@""
	.align	4
.nv.constant0._Z21transPose_GPU_elementPiS_:
	.zero		912


//--------------------- .nv.constant0._Z17transPose_GPU_rowPiS_ --------------------------
	.section	.nv.constant0._Z17transPose_GPU_rowPiS_,"a",@progbits
	.sectionflags	@""
	.align	4
.nv.constant0._Z17transPose_GPU_rowPiS_:
	.zero		912


//--------------------- .nv.constant0._Z13transPose_GPUPiS_ --------------------------
	.section	.nv.constant0._Z13transPose_GPUPiS_,"a",@progbits
	.sectionflags	@""
	.align	4
.nv.constant0._Z13transPose_GPUPiS_:
	.zero		912


//--------------------- SYMBOLS --------------------------

	.type		.nv.reservedSmem.offset0,@object
	.size		.nv.reservedSmem.offset0,0x4
